//
// Generated by NVIDIA NVVM Compiler
//
// Compiler Build ID: CL-36424714
// Cuda compilation tools, release 13.0, V13.0.88
// Based on NVVM 20.0.0
//

.version 9.0
.target sm_100
.address_size 64

	// .globl	_Z22vector_additionNblocksPiS_S_i

.visible .entry _Z22vector_additionNblocksPiS_S_i(
	.param .u64 .ptr .align 1 _Z22vector_additionNblocksPiS_S_i_param_0,
	.param .u64 .ptr .align 1 _Z22vector_additionNblocksPiS_S_i_param_1,
	.param .u64 .ptr .align 1 _Z22vector_additionNblocksPiS_S_i_param_2,
	.param .u32 _Z22vector_additionNblocksPiS_S_i_param_3
)
{
	.reg .pred 	%p<2>;
	.reg .b32 	%r<9>;
	.reg .b64 	%rd<11>;

	ld.param.u64 	%rd1, [_Z22vector_additionNblocksPiS_S_i_param_0];
	ld.param.u64 	%rd2, [_Z22vector_additionNblocksPiS_S_i_param_1];
	ld.param.u64 	%rd3, [_Z22vector_additionNblocksPiS_S_i_param_2];
	ld.param.u32 	%r2, [_Z22vector_additionNblocksPiS_S_i_param_3];
	mov.u32 	%r3, %ctaid.x;
	mov.u32 	%r4, %ntid.x;
	mov.u32 	%r5, %tid.x;
	mad.lo.s32 	%r1, %r3, %r4, %r5;
	setp.ge.s32 	%p1, %r1, %r2;
	@%p1 bra 	$L__BB0_2;
	cvta.to.global.u64 	%rd4, %rd1;
	cvta.to.global.u64 	%rd5, %rd2;
	cvta.to.global.u64 	%rd6, %rd3;
	mul.wide.s32 	%rd7, %r1, 4;
	add.s64 	%rd8, %rd4, %rd7;
	ld.global.u32 	%r6, [%rd8];
	add.s64 	%rd9, %rd5, %rd7;
	ld.global.u32 	%r7, [%rd9];
	add.s32 	%r8, %r7, %r6;
	add.s64 	%rd10, %rd6, %rd7;
	st.global.u32 	[%rd10], %r8;
$L__BB0_2:
	ret;

}
	// .globl	_Z23vector_additionNthreadsPiS_S_i
.visible .entry _Z23vector_additionNthreadsPiS_S_i(
	.param .u64 .ptr .align 1 _Z23vector_additionNthreadsPiS_S_i_param_0,
	.param .u64 .ptr .align 1 _Z23vector_additionNthreadsPiS_S_i_param_1,
	.param .u64 .ptr .align 1 _Z23vector_additionNthreadsPiS_S_i_param_2,
	.param .u32 _Z23vector_additionNthreadsPiS_S_i_param_3
)
{
	.reg .pred 	%p<2>;
	.reg .b32 	%r<6>;
	.reg .b64 	%rd<11>;

	ld.param.u64 	%rd1, [_Z23vector_additionNthreadsPiS_S_i_param_0];
	ld.param.u64 	%rd2, [_Z23vector_additionNthreadsPiS_S_i_param_1];
	ld.param.u64 	%rd3, [_Z23vector_additionNthreadsPiS_S_i_param_2];
	ld.param.u32 	%r2, [_Z23vector_additionNthreadsPiS_S_i_param_3];
	mov.u32 	%r1, %tid.x;
	setp.ge.s32 	%p1, %r1, %r2;
	@%p1 bra 	$L__BB1_2;
	cvta.to.global.u64 	%rd4, %rd1;
	cvta.to.global.u64 	%rd5, %rd2;
	cvta.to.global.u64 	%rd6, %rd3;
	mul.wide.u32 	%rd7, %r1, 4;
	add.s64 	%rd8, %rd4, %rd7;
	ld.global.u32 	%r3, [%rd8];
	add.s64 	%rd9, %rd5, %rd7;
	ld.global.u32 	%r4, [%rd9];
	add.s32 	%r5, %r4, %r3;
	add.s64 	%rd10, %rd6, %rd7;
	st.global.u32 	[%rd10], %r5;
$L__BB1_2:
	ret;

}


// ===== COMPILED SASS (sm_100) =====

	.target	sm_100

	.elftype	@"ET_EXEC"


//--------------------- .note.nv.tkinfo           --------------------------
	.section	.note.nv.tkinfo,"",@"SHT_NOTE"
	.sectionflags	@"SHF_NOTE_NV_TKINFO"
	.tkinfo
        /*0018*/ 	.word	0x00000002
        /*0030*/ 	.string	""
        /*0030*/ 	.string	"ptxas"
        /*0030*/ 	.string	"Cuda compilation tools, release 13.0, V13.0.88"
        /*0030*/ 	.string	"Build cuda_13.0.r13.0/compiler.36424714_0"
        /*0030*/ 	.string	"-arch sm_100 -m 64 "



//--------------------- .note.nv.cuinfo           --------------------------
	.section	.note.nv.cuinfo,"",@"SHT_NOTE"
	.sectionflags	@"SHF_NOTE_NV_CUINFO"
        /*0018*/ 	.short	0x0002
        /*001a*/ 	.short	0x0064
        /*001c*/ 	.short	0x0082
	.zero		2


//--------------------- .nv.info                  --------------------------
	.section	.nv.info,"",@"SHT_CUDA_INFO"
	.align	4


	//----- nvinfo : EIATTR_REGCOUNT
	.align		4
        /*0000*/ 	.byte	0x04, 0x2f
        /*0002*/ 	.short	(.L_1 - .L_0)
	.align		4
.L_0:
        /*0004*/ 	.word	index@(_Z22vector_additionNblocksPiS_S_i)
        /*0008*/ 	.word	0x0000000c


	//----- nvinfo : EIATTR_FRAME_SIZE
	.align		4
.L_1:
        /*000c*/ 	.byte	0x04, 0x11
        /*000e*/ 	.short	(.L_3 - .L_2)
	.align		4
.L_2:
        /*0010*/ 	.word	index@(_Z22vector_additionNblocksPiS_S_i)
        /*0014*/ 	.word	0x00000000


	//----- nvinfo : EIATTR_REGCOUNT
	.align		4
.L_3:
        /*0018*/ 	.byte	0x04, 0x2f
        /*001a*/ 	.short	(.L_5 - .L_4)
	.align		4
.L_4:
        /*001c*/ 	.word	index@(_Z23vector_additionNthreadsPiS_S_i)
        /*0020*/ 	.word	0x0000000c


	//----- nvinfo : EIATTR_FRAME_SIZE
	.align		4
.L_5:
        /*0024*/ 	.byte	0x04, 0x11
        /*0026*/ 	.short	(.L_7 - .L_6)
	.align		4
.L_6:
        /*0028*/ 	.word	index@(_Z23vector_additionNthreadsPiS_S_i)
        /*002c*/ 	.word	0x00000000


	//----- nvinfo : EIATTR_MIN_STACK_SIZE
	.align		4
.L_7:
        /*0030*/ 	.byte	0x04, 0x12
        /*0032*/ 	.short	(.L_9 - .L_8)
	.align		4
.L_8:
        /*0034*/ 	.word	index@(_Z23vector_additionNthreadsPiS_S_i)
        /*0038*/ 	.word	0x00000000


	//----- nvinfo : EIATTR_MIN_STACK_SIZE
	.align		4
.L_9:
        /*003c*/ 	.byte	0x04, 0x12
        /*003e*/ 	.short	(.L_11 - .L_10)
	.align		4
.L_10:
        /*0040*/ 	.word	index@(_Z22vector_additionNblocksPiS_S_i)
        /*0044*/ 	.word	0x00000000
.L_11:


//--------------------- .nv.compat                --------------------------
	.section	.nv.compat,"",@"SHT_CUDA_COMPAT_INFO"
	.align	4
        /*0000*/ 	.byte	0x02, 0x09, 0x00, 0x00, 0x02, 0x02, 0x01, 0x00, 0x02, 0x05, 0x05, 0x00, 0x03, 0x07, 0x01, 0x01
        /*0010*/ 	.byte	0x02, 0x03, 0x00, 0x00, 0x02, 0x06, 0x01, 0x00, 0x04, 0x0b, 0x08, 0x00, 0x09, 0x00, 0x00, 0x00
        /*0020*/ 	.byte	0x00, 0x00, 0x00, 0x00


//--------------------- .nv.info._Z23vector_additionNthreadsPiS_S_i --------------------------
	.section	.nv.info._Z23vector_additionNthreadsPiS_S_i,"",@"SHT_CUDA_INFO"
	.sectionflags	@""
	.align	4


	//----- nvinfo : EIATTR_CUDA_API_VERSION
	.align		4
        /*0000*/ 	.byte	0x04, 0x37
        /*0002*/ 	.short	(.L_13 - .L_12)
.L_12:
        /*0004*/ 	.word	0x00000082


	//----- nvinfo : EIATTR_KPARAM_INFO
	.align		4
.L_13:
        /*0008*/ 	.byte	0x04, 0x17
        /*000a*/ 	.short	(.L_15 - .L_14)
.L_14:
        /*000c*/ 	.word	0x00000000
        /*0010*/ 	.short	0x0003
        /*0012*/ 	.short	0x0018
        /*0014*/ 	.byte	0x00, 0xf0, 0x11, 0x00


	//----- nvinfo : EIATTR_KPARAM_INFO
	.align		4
.L_15:
        /*0018*/ 	.byte	0x04, 0x17
        /*001a*/ 	.short	(.L_17 - .L_16)
.L_16:
        /*001c*/ 	.word	0x00000000
        /*0020*/ 	.short	0x0002
        /*0022*/ 	.short	0x0010
        /*0024*/ 	.byte	0x00, 0xf5, 0x21, 0x00


	//----- nvinfo : EIATTR_KPARAM_INFO
	.align		4
.L_17:
        /*0028*/ 	.byte	0x04, 0x17
        /*002a*/ 	.short	(.L_19 - .L_18)
.L_18:
        /*002c*/ 	.word	0x00000000
        /*0030*/ 	.short	0x0001
        /*0032*/ 	.short	0x0008
        /*0034*/ 	.byte	0x00, 0xf5, 0x21, 0x00


	//----- nvinfo : EIATTR_KPARAM_INFO
	.align		4
.L_19:
        /*0038*/ 	.byte	0x04, 0x17
        /*003a*/ 	.short	(.L_21 - .L_20)
.L_20:
        /*003c*/ 	.word	0x00000000
        /*0040*/ 	.short	0x0000
        /*0042*/ 	.short	0x0000
        /*0044*/ 	.byte	0x00, 0xf5, 0x21, 0x00


	//----- nvinfo : EIATTR_SPARSE_MMA_MASK
	.align		4
.L_21:
        /*0048*/ 	.byte	0x03, 0x50
        /*004a*/ 	.short	0x0000


	//----- nvinfo : EIATTR_MAXREG_COUNT
	.align		4
        /*004c*/ 	.byte	0x03, 0x1b
        /*004e*/ 	.short	0x00ff


	//----- nvinfo : EIATTR_MERCURY_ISA_VERSION
	.align		4
        /*0050*/ 	.byte	0x03, 0x5f
        /*0052*/ 	.short	0x0101


	//----- nvinfo : EIATTR_VRC_CTA_INIT_COUNT
	.align		4
        /*0054*/ 	.byte	0x02, 0x4a
	.zero		1
	.zero		1


	//----- nvinfo : EIATTR_EXIT_INSTR_OFFSETS
	.align		4
        /*0058*/ 	.byte	0x04, 0x1c
        /*005a*/ 	.short	(.L_23 - .L_22)


	//   ....[0]....
.L_22:
        /*005c*/ 	.word	0x00000040


	//   ....[1]....
        /*0060*/ 	.word	0x00000100


	//----- nvinfo : EIATTR_CBANK_PARAM_SIZE
	.align		4
.L_23:
        /*0064*/ 	.byte	0x03, 0x19
        /*0066*/ 	.short	0x001c


	//----- nvinfo : EIATTR_PARAM_CBANK
	.align		4
        /*0068*/ 	.byte	0x04, 0x0a
        /*006a*/ 	.short	(.L_25 - .L_24)
	.align		4
.L_24:
        /*006c*/ 	.word	index@(.nv.constant0._Z23vector_additionNthreadsPiS_S_i)
        /*0070*/ 	.short	0x0380
        /*0072*/ 	.short	0x001c


	//----- nvinfo : EIATTR_SW_WAR
	.align		4
.L_25:
        /*0074*/ 	.byte	0x04, 0x36
        /*0076*/ 	.short	(.L_27 - .L_26)
.L_26:
        /*0078*/ 	.word	0x00000008
.L_27:


//--------------------- .nv.info._Z22vector_additionNblocksPiS_S_i --------------------------
	.section	.nv.info._Z22vector_additionNblocksPiS_S_i,"",@"SHT_CUDA_INFO"
	.sectionflags	@""
	.align	4


	//----- nvinfo : EIATTR_CUDA_API_VERSION
	.align		4
        /*0000*/ 	.byte	0x04, 0x37
        /*0002*/ 	.short	(.L_29 - .L_28)
.L_28:
        /*0004*/ 	.word	0x00000082


	//----- nvinfo : EIATTR_KPARAM_INFO
	.align		4
.L_29:
        /*0008*/ 	.byte	0x04, 0x17
        /*000a*/ 	.short	(.L_31 - .L_30)
.L_30:
        /*000c*/ 	.word	0x00000000
        /*0010*/ 	.short	0x0003
        /*0012*/ 	.short	0x0018
        /*0014*/ 	.byte	0x00, 0xf0, 0x11, 0x00


	//----- nvinfo : EIATTR_KPARAM_INFO
	.align		4
.L_31:
        /*0018*/ 	.byte	0x04, 0x17
        /*001a*/ 	.short	(.L_33 - .L_32)
.L_32:
        /*001c*/ 	.word	0x00000000
        /*0020*/ 	.short	0x0002
        /*0022*/ 	.short	0x0010
        /*0024*/ 	.byte	0x00, 0xf5, 0x21, 0x00


	//----- nvinfo : EIATTR_KPARAM_INFO
	.align		4
.L_33:
        /*0028*/ 	.byte	0x04, 0x17
        /*002a*/ 	.short	(.L_35 - .L_34)
.L_34:
        /*002c*/ 	.word	0x00000000
        /*0030*/ 	.short	0x0001
        /*0032*/ 	.short	0x0008
        /*0034*/ 	.byte	0x00, 0xf5, 0x21, 0x00


	//----- nvinfo : EIATTR_KPARAM_INFO
	.align		4
.L_35:
        /*0038*/ 	.byte	0x04, 0x17
        /*003a*/ 	.short	(.L_37 - .L_36)
.L_36:
        /*003c*/ 	.word	0x00000000
        /*0040*/ 	.short	0x0000
        /*0042*/ 	.short	0x0000
        /*0044*/ 	.byte	0x00, 0xf5, 0x21, 0x00


	//----- nvinfo : EIATTR_SPARSE_MMA_MASK
	.align		4
.L_37:
        /*0048*/ 	.byte	0x03, 0x50
        /*004a*/ 	.short	0x0000


	//----- nvinfo : EIATTR_MAXREG_COUNT
	.align		4
        /*004c*/ 	.byte	0x03, 0x1b
        /*004e*/ 	.short	0x00ff


	//----- nvinfo : EIATTR_MERCURY_ISA_VERSION
	.align		4
        /*0050*/ 	.byte	0x03, 0x5f
        /*0052*/ 	.short	0x0101


	//----- nvinfo : EIATTR_VRC_CTA_INIT_COUNT
	.align		4
        /*0054*/ 	.byte	0x02, 0x4a
	.zero		1
	.zero		1


	//----- nvinfo : EIATTR_EXIT_INSTR_OFFSETS
	.align		4
        /*0058*/ 	.byte	0x04, 0x1c
        /*005a*/ 	.short	(.L_39 - .L_38)


	//   ....[0]....
.L_38:
        /*005c*/ 	.word	0x00000070


	//   ....[1]....
        /*0060*/ 	.word	0x00000130


	//----- nvinfo : EIATTR_CBANK_PARAM_SIZE
	.align		4
.L_39:
        /*0064*/ 	.byte	0x03, 0x19
        /*0066*/ 	.short	0x001c


	//----- nvinfo : EIATTR_PARAM_CBANK
	.align		4
        /*0068*/ 	.byte	0x04, 0x0a
        /*006a*/ 	.short	(.L_41 - .L_40)
	.align		4
.L_40:
        /*006c*/ 	.word	index@(.nv.constant0._Z22vector_additionNblocksPiS_S_i)
        /*0070*/ 	.short	0x0380
        /*0072*/ 	.short	0x001c


	//----- nvinfo : EIATTR_SW_WAR
	.align		4
.L_41:
        /*0074*/ 	.byte	0x04, 0x36
        /*0076*/ 	.short	(.L_43 - .L_42)
.L_42:
        /*0078*/ 	.word	0x00000008
.L_43:


//--------------------- .nv.callgraph             --------------------------
	.section	.nv.callgraph,"",@"SHT_CUDA_CALLGRAPH"
	.align	4
	.sectionentsize	8
	.align		4
        /*0000*/ 	.word	0x00000000
	.align		4
        /*0004*/ 	.word	0xffffffff
	.align		4
        /*0008*/ 	.word	0x00000000
	.align		4
        /*000c*/ 	.word	0xfffffffe
	.align		4
        /*0010*/ 	.word	0x00000000
	.align		4
        /*0014*/ 	.word	0xfffffffd
	.align		4
        /*0018*/ 	.word	0x00000000
	.align		4
        /*001c*/ 	.word	0xfffffffc


//--------------------- .text._Z23vector_additionNthreadsPiS_S_i --------------------------
	.section	.text._Z23vector_additionNthreadsPiS_S_i,"ax",@progbits
	.align	128
        .global         _Z23vector_additionNthreadsPiS_S_i
        .type           _Z23vector_additionNthreadsPiS_S_i,@function
        .size           _Z23vector_additionNthreadsPiS_S_i,(.L_x_2 - _Z23vector_additionNthreadsPiS_S_i)
        .other          _Z23vector_additionNthreadsPiS_S_i,@"STO_CUDA_ENTRY STV_DEFAULT"
_Z23vector_additionNthreadsPiS_S_i:
.text._Z23vector_additionNthreadsPiS_S_i:
[----:B------:R-:W-:Y:S01]  /*0000*/  LDC R1, c[0x0][0x37c] ;  /* 0x0000df00ff017b82 */ /* 0x000fe20000000800 */
[----:B------:R-:W0:Y:S01]  /*0010*/  S2R R9, SR_TID.X ;  /* 0x0000000000097919 */ /* 0x000e220000002100 */
[----:B------:R-:W0:Y:S02]  /*0020*/  LDCU UR4, c[0x0][0x398] ;  /* 0x00007300ff0477ac */ /* 0x000e240008000800 */
[----:B0-----:R-:W-:-:S13]  /*0030*/  ISETP.GE.AND P0, PT, R9, UR4, PT ;  /* 0x0000000409007c0c */ /* 0x001fda000bf06270 */
[----:B------:R-:W-:Y:S05]  /*0040*/  @P0 EXIT ;  /* 0x000000000000094d */ /* 0x000fea0003800000 */
[----:B------:R-:W0:Y:S01]  /*0050*/  LDC.64 R2, c[0x0][0x380] ;  /* 0x0000e000ff027b82 */ /* 0x000e220000000a00 */
[----:B------:R-:W1:Y:S07]  /*0060*/  LDCU.64 UR4, c[0x0][0x358] ;  /* 0x00006b00ff0477ac */ /* 0x000e6e0008000a00 */
[----:B------:R-:W2:Y:S08]  /*0070*/  LDC.64 R4, c[0x0][0x388] ;  /* 0x0000e200ff047b82 */ /* 0x000eb00000000a00 */
[----:B------:R-:W3:Y:S01]  /*0080*/  LDC.64 R6, c[0x0][0x390] ;  /* 0x0000e400ff067b82 */ /* 0x000ee20000000a00 */
[----:B0-----:R-:W-:-:S06]  /*0090*/  IMAD.WIDE.U32 R2, R9, 0x4, R2 ;  /* 0x0000000409027825 */ /* 0x001fcc00078e0002 */
[----:B-1----:R-:W4:Y:S01]  /*00a0*/  LDG.E R2, desc[UR4][R2.64] ;  /* 0x0000000402027981 */ /* 0x002f22000c1e1900 */
[----:B--2---:R-:W-:-:S06]  /*00b0*/  IMAD.WIDE.U32 R4, R9, 0x4, R4 ;  /* 0x0000000409047825 */ /* 0x004fcc00078e0004 */
[----:B------:R-:W4:Y:S01]  /*00c0*/  LDG.E R5, desc[UR4][R4.64] ;  /* 0x0000000404057981 */ /* 0x000f22000c1e1900 */
[----:B---3--:R-:W-:Y:S01]  /*00d0*/  IMAD.WIDE.U32 R6, R9, 0x4, R6 ;  /* 0x0000000409067825 */ /* 0x008fe200078e0006 */
[----:B----4-:R-:W-:-:S05]  /*00e0*/  IADD3 R9, PT, PT, R2, R5, RZ ;  /* 0x0000000502097210 */ /* 0x010fca0007ffe0ff */
[----:B------:R-:W-:Y:S01]  /*00f0*/  STG.E desc[UR4][R6.64], R9 ;  /* 0x0000000906007986 */ /* 0x000fe2000c101904 */
[----:B------:R-:W-:Y:S05]  /*0100*/  EXIT ;  /* 0x000000000000794d */ /* 0x000fea0003800000 */
.L_x_0:
[----:B------:R-:W-:-:S00]  /*0110*/  BRA `(.L_x_0) ;  /* 0xfffffffc00fc7947 */ /* 0x000fc0000383ffff */
[----:B------:R-:W-:-:S00]  /*0120*/  NOP ;  /* 0x0000000000007918 */ /* 0x000fc00000000000 */
        /* <DEDUP_REMOVED lines=13> */
.L_x_2:


//--------------------- .text._Z22vector_additionNblocksPiS_S_i --------------------------
	.section	.text._Z22vector_additionNblocksPiS_S_i,"ax",@progbits
	.align	128
        .global         _Z22vector_additionNblocksPiS_S_i
        .type           _Z22vector_additionNblocksPiS_S_i,@function
        .size           _Z22vector_additionNblocksPiS_S_i,(.L_x_3 - _Z22vector_additionNblocksPiS_S_i)
        .other          _Z22vector_additionNblocksPiS_S_i,@"STO_CUDA_ENTRY STV_DEFAULT"
_Z22vector_additionNblocksPiS_S_i:
.text._Z22vector_additionNblocksPiS_S_i:
[----:B------:R-:W-:Y:S01]  /*0000*/  LDC R1, c[0x0][0x37c] ;  /* 0x0000df00ff017b82 */ /* 0x000fe20000000800 */
[----:B------:R-:W0:Y:S07]  /*0010*/  S2R R0, SR_TID.X ;  /* 0x0000000000007919 */ /* 0x000e2e0000002100 */
[----:B------:R-:W0:Y:S01]  /*0020*/  S2UR UR4, SR_CTAID.X ;  /* 0x00000000000479c3 */ /* 0x000e220000002500 */
[----:B------:R-:W1:Y:S07]  /*0030*/  LDCU UR5, c[0x0][0x398] ;  /* 0x00007300ff0577ac */ /* 0x000e6e0008000800 */
[----:B------:R-:W0:Y:S02]  /*0040*/  LDC R9, c[0x0][0x360] ;  /* 0x0000d800ff097b82 */ /* 0x000e240000000800 */
[----:B0-----:R-:W-:-:S05]  /*0050*/  IMAD R9, R9, UR4, R0 ;  /* 0x0000000409097c24 */ /* 0x001fca000f8e0200 */
[----:B-1----:R-:W-:-:S13]  /*0060*/  ISETP.GE.AND P0, PT, R9, UR5, PT ;  /* 0x0000000509007c0c */ /* 0x002fda000bf06270 */
[----:B------:R-:W-:Y:S05]  /*0070*/  @P0 EXIT ;  /* 0x000000000000094d */ /* 0x000fea0003800000 */
[----:B------:R-:W0:Y:S01]  /*0080*/  LDC.64 R2, c[0x0][0x380] ;  /* 0x0000e000ff027b82 */ /* 0x000e220000000a00 */
[----:B------:R-:W1:Y:S07]  /*0090*/  LDCU.64 UR4, c[0x0][0x358] ;  /* 0x00006b00ff0477ac */ /* 0x000e6e0008000a00 */
[----:B------:R-:W2:Y:S08]  /*00a0*/  LDC.64 R4, c[0x0][0x388] ;  /* 0x0000e200ff047b82 */ /* 0x000eb00000000a00 */
[----:B------:R-:W3:Y:S01]  /*00b0*/  LDC.64 R6, c[0x0][0x390] ;  /* 0x0000e400ff067b82 */ /* 0x000ee20000000a00 */
[----:B0-----:R-:W-:-:S06]  /*00c0*/  IMAD.WIDE R2, R9, 0x4, R2 ;  /* 0x0000000409027825 */ /* 0x001fcc00078e0202 */
[----:B-1----:R-:W4:Y:S01]  /*00d0*/  LDG.E R2, desc[UR4][R2.64] ;  /* 0x0000000402027981 */ /* 0x002f22000c1e1900 */
[----:B--2---:R-:W-:-:S06]  /*00e0*/  IMAD.WIDE R4, R9, 0x4, R4 ;  /* 0x0000000409047825 */ /* 0x004fcc00078e0204 */
[----:B------:R-:W4:Y:S01]  /*00f0*/  LDG.E R5, desc[UR4][R4.64] ;  /* 0x0000000404057981 */ /* 0x000f22000c1e1900 */
[----:B---3--:R-:W-:Y:S01]  /*0100*/  IMAD.WIDE R6, R9, 0x4, R6 ;  /* 0x0000000409067825 */ /* 0x008fe200078e0206 */
[----:B----4-:R-:W-:-:S05]  /*0110*/  IADD3 R9, PT, PT, R2, R5, RZ ;  /* 0x0000000502097210 */ /* 0x010fca0007ffe0ff */
[----:B------:R-:W-:Y:S01]  /*0120*/  STG.E desc[UR4][R6.64], R9 ;  /* 0x0000000906007986 */ /* 0x000fe2000c101904 */
[----:B------:R-:W-:Y:S05]  /*0130*/  EXIT ;  /* 0x000000000000794d */ /* 0x000fea0003800000 */
.L_x_1:
        /* <DEDUP_REMOVED lines=12> */
.L_x_3:


//--------------------- .nv.shared.reserved.0     --------------------------
	.section	.nv.shared.reserved.0,"aw",@nobits
	.weak		__nv_reservedSMEM_offset_0_alias
	.size		__nv_reservedSMEM_offset_0_alias, 0, 64
	.other		__nv_reservedSMEM_offset_0_alias,@"STO_CUDA_RESERVED_SHARED STV_DEFAULT"
__nv_reservedSMEM_offset_0_alias:
	.zero		0
	.zero		64


//--------------------- .nv.constant0._Z23vector_additionNthreadsPiS_S_i --------------------------
	.section	.nv.constant0._Z23vector_additionNthreadsPiS_S_i,"a",@progbits
	.sectionflags	@""
	.align	4
.nv.constant0._Z23vector_additionNthreadsPiS_S_i:
	.zero		924


//--------------------- .nv.constant0._Z22vector_additionNblocksPiS_S_i --------------------------
	.section	.nv.constant0._Z22vector_additionNblocksPiS_S_i,"a",@progbits
	.sectionflags	@""
	.align	4
.nv.constant0._Z22vector_additionNblocksPiS_S_i:
	.zero		924


//--------------------- SYMBOLS --------------------------

	.type		.nv.reservedSmem.offset0,@object
	.size		.nv.reservedSmem.offset0,0x4
